	.headerflags	@"EF_CUDA_TEXMODE_UNIFIED EF_CUDA_64BIT_ADDRESS EF_CUDA_ACCELERATORS EF_CUDA_SM90 EF_CUDA_VIRTUAL_SM(EF_CUDA_SM90)"
	.elftype	@"ET_EXEC"


//--------------------- .nv.info                  --------------------------
	.section	.nv.info,"",@"SHT_CUDA_INFO"
	.align	4


	//----- nvinfo : EIATTR_REGCOUNT
	.align		4
        /*0000*/ 	.byte	0x04, 0x2f
        /*0002*/ 	.short	(.L_1 - .L_0)
	.align		4
.L_0:
        /*0004*/ 	.word	index@(triton_poi_fused_convolution_div_sub_1)
        /*0008*/ 	.word	0x00000020


	//----- nvinfo : EIATTR_MIN_STACK_SIZE
	.align		4
.L_1:
        /*000c*/ 	.byte	0x04, 0x12
        /*000e*/ 	.short	(.L_3 - .L_2)
	.align		4
.L_2:
        /*0010*/ 	.word	index@(triton_poi_fused_convolution_div_sub_1)
        /*0014*/ 	.word	0x00000000


	//----- nvinfo : EIATTR_FRAME_SIZE
	.align		4
.L_3:
        /*0018*/ 	.byte	0x04, 0x11
        /*001a*/ 	.short	(.L_5 - .L_4)
	.align		4
.L_4:
        /*001c*/ 	.word	index@(triton_poi_fused_convolution_div_sub_1)
        /*0020*/ 	.word	0x00000000


	//----- nvinfo : EIATTR_MIN_STACK_SIZE
	.align		4
.L_5:
        /*0024*/ 	.byte	0x04, 0x12
        /*0026*/ 	.short	(.L_7 - .L_6)
	.align		4
.L_6:
        /*0028*/ 	.word	index@(triton_poi_fused_convolution_div_sub_1)
        /*002c*/ 	.word	0x00000000
.L_7:


//--------------------- .nv.info.triton_poi_fused_convolution_div_sub_1 --------------------------
	.section	.nv.info.triton_poi_fused_convolution_div_sub_1,"",@"SHT_CUDA_INFO"
	.sectionflags	@""
	.align	4


	//----- nvinfo : EIATTR_CUDA_API_VERSION
	.align		4
        /*0000*/ 	.byte	0x04, 0x37
        /*0002*/ 	.short	(.L_9 - .L_8)
.L_8:
        /*0004*/ 	.word	0x0000007c


	//----- nvinfo : EIATTR_KPARAM_INFO
	.align		4
.L_9:
        /*0008*/ 	.byte	0x04, 0x17
        /*000a*/ 	.short	(.L_11 - .L_10)
.L_10:
        /*000c*/ 	.word	0x00000000
        /*0010*/ 	.short	0x0003
        /*0012*/ 	.short	0x0014
        /*0014*/ 	.byte	0x00, 0xf0, 0x11, 0x00


	//----- nvinfo : EIATTR_KPARAM_INFO
	.align		4
.L_11:
        /*0018*/ 	.byte	0x04, 0x17
        /*001a*/ 	.short	(.L_13 - .L_12)
.L_12:
        /*001c*/ 	.word	0x00000000
        /*0020*/ 	.short	0x0002
        /*0022*/ 	.short	0x0010
        /*0024*/ 	.byte	0x00, 0xf0, 0x11, 0x00


	//----- nvinfo : EIATTR_KPARAM_INFO
	.align		4
.L_13:
        /*0028*/ 	.byte	0x04, 0x17
        /*002a*/ 	.short	(.L_15 - .L_14)
.L_14:
        /*002c*/ 	.word	0x00000000
        /*0030*/ 	.short	0x0001
        /*0032*/ 	.short	0x0008
        /*0034*/ 	.byte	0x00, 0xf4, 0x21, 0x00


	//----- nvinfo : EIATTR_KPARAM_INFO
	.align		4
.L_15:
        /*0038*/ 	.byte	0x04, 0x17
        /*003a*/ 	.short	(.L_17 - .L_16)
.L_16:
        /*003c*/ 	.word	0x00000000
        /*0040*/ 	.short	0x0000
        /*0042*/ 	.short	0x0000
        /*0044*/ 	.byte	0x00, 0xf4, 0x21, 0x00


	//----- nvinfo : EIATTR_SPARSE_MMA_MASK
	.align		4
.L_17:
        /*0048*/ 	.byte	0x03, 0x50
        /*004a*/ 	.short	0x0000


	//----- nvinfo : EIATTR_MAXREG_COUNT
	.align		4
        /*004c*/ 	.byte	0x03, 0x1b
        /*004e*/ 	.short	0x00ff


	//----- nvinfo : EIATTR_EXIT_INSTR_OFFSETS
	.align		4
        /*0050*/ 	.byte	0x04, 0x1c
        /*0052*/ 	.short	(.L_19 - .L_18)


	//   ....[0]....
.L_18:
        /*0054*/ 	.word	0x00000770


	//   ....[1]....
        /*0058*/ 	.word	0x00000790


	//----- nvinfo : EIATTR_REQNTID
	.align		4
.L_19:
        /*005c*/ 	.byte	0x04, 0x10
        /*005e*/ 	.short	(.L_21 - .L_20)
.L_20:
        /*0060*/ 	.word	0x00000080
        /*0064*/ 	.word	0x00000001
        /*0068*/ 	.word	0x00000001


	//----- nvinfo : EIATTR_CBANK_PARAM_SIZE
	.align		4
.L_21:
        /*006c*/ 	.byte	0x03, 0x19
        /*006e*/ 	.short	0x0018


	//----- nvinfo : EIATTR_PARAM_CBANK
	.align		4
        /*0070*/ 	.byte	0x04, 0x0a
        /*0072*/ 	.short	(.L_23 - .L_22)
	.align		4
.L_22:
        /*0074*/ 	.word	index@(.nv.constant0.triton_poi_fused_convolution_div_sub_1)
        /*0078*/ 	.short	0x0210
        /*007a*/ 	.short	0x0018


	//----- nvinfo : EIATTR_SW_WAR
	.align		4
.L_23:
        /*007c*/ 	.byte	0x04, 0x36
        /*007e*/ 	.short	(.L_25 - .L_24)
.L_24:
        /*0080*/ 	.word	0x00000008
.L_25:


//--------------------- .nv.callgraph             --------------------------
	.section	.nv.callgraph,"",@"SHT_CUDA_CALLGRAPH"
	.align	4
	.sectionentsize	8
	.align		4
        /*0000*/ 	.word	0x00000000
	.align		4
        /*0004*/ 	.word	0xffffffff
	.align		4
        /*0008*/ 	.word	0x00000000
	.align		4
        /*000c*/ 	.word	0xfffffffe
	.align		4
        /*0010*/ 	.word	0x00000000
	.align		4
        /*0014*/ 	.word	0xfffffffd
	.align		4
        /*0018*/ 	.word	0x00000000
	.align		4
        /*001c*/ 	.word	0xfffffffc


//--------------------- .text.triton_poi_fused_convolution_div_sub_1 --------------------------
	.section	.text.triton_poi_fused_convolution_div_sub_1,"ax",@progbits
	.align	128
        .global         triton_poi_fused_convolution_div_sub_1
        .type           triton_poi_fused_convolution_div_sub_1,@function
        .size           triton_poi_fused_convolution_div_sub_1,(.L_x_1 - triton_poi_fused_convolution_div_sub_1)
        .other          triton_poi_fused_convolution_div_sub_1,@"STO_CUDA_ENTRY STV_DEFAULT"
triton_poi_fused_convolution_div_sub_1:
.text.triton_poi_fused_convolution_div_sub_1:
[----:B------:R-:W0:Y:S01]  /*0000*/  LDC R1, c[0x0][0x28] ;  /* 0x00000a00ff017b82 */ /* 0x000e220000000800 */
[----:B------:R-:W1:Y:S07]  /*0010*/  S2R R10, SR_TID.X ;  /* 0x00000000000a7919 */ /* 0x000e6e0000002100 */
[----:B------:R-:W2:Y:S01]  /*0020*/  S2UR UR4, SR_CTAID.Y ;  /* 0x00000000000479c3 */ /* 0x000ea20000002600 */
[----:B------:R-:W-:Y:S01]  /*0030*/  HFMA2.MMA R0, -RZ, RZ, 0, 0 ;  /* 0x00000000ff007435 */ /* 0x000fe200000001ff */
[----:B------:R-:W3:Y:S06]  /*0040*/  S2R R3, SR_CTAID.X ;  /* 0x0000000000037919 */ /* 0x000eec0000002500 */
[----:B------:R-:W4:Y:S01]  /*0050*/  LDC.64 R12, c[0x0][0x210] ;  /* 0x00008400ff0c7b82 */ /* 0x000f220000000a00 */
[----:B--2---:R-:W-:Y:S01]  /*0060*/  USHF.L.U32 UR4, UR4, 0x6, URZ ;  /* 0x0000000604047899 */ /* 0x004fe2000800063f */
[----:B-1----:R-:W-:-:S02]  /*0070*/  SHF.R.U32.HI R19, RZ, 0x4, R10 ;  /* 0x00000004ff137819 */ /* 0x002fc4000001160a */
[----:B------:R-:W-:Y:S02]  /*0080*/  LOP3.LUT R10, R10, 0xf, RZ, 0xc0, !PT ;  /* 0x0000000f0a0a7812 */ /* 0x000fe400078ec0ff */
[----:B------:R-:W-:Y:S02]  /*0090*/  SGXT.U32 R19, R19, 0x3 ;  /* 0x000000031313781a */ /* 0x000fe40000000000 */
[----:B---3--:R-:W-:Y:S02]  /*00a0*/  LEA R10, R3, R10, 0x4 ;  /* 0x0000000a030a7211 */ /* 0x008fe400078e20ff */
[----:B------:R-:W-:Y:S01]  /*00b0*/  LOP3.LUT R19, R19, UR4, RZ, 0xfc, !PT ;  /* 0x0000000413137c12 */ /* 0x000fe2000f8efcff */
[----:B------:R-:W-:Y:S01]  /*00c0*/  ULDC.64 UR4, c[0x0][0x208] ;  /* 0x0000820000047ab9 */ /* 0x000fe20000000a00 */
[----:B------:R-:W-:-:S03]  /*00d0*/  ISETP.GE.AND P0, PT, R10, 0x9, PT ;  /* 0x000000090a00780c */ /* 0x000fc60003f06270 */
[C---:B------:R-:W-:Y:S01]  /*00e0*/  IMAD R21, R19.reuse, 0x9, R10 ;  /* 0x0000000913157824 */ /* 0x040fe200078e020a */
[----:B------:R-:W-:-:S03]  /*00f0*/  ISETP.LT.AND P1, PT, R19, 0xc0, !P0 ;  /* 0x000000c01300780c */ /* 0x000fc60004721270 */
[----:B----4-:R-:W-:Y:S01]  /*0100*/  IMAD.WIDE R14, R21, 0x4, R12 ;  /* 0x00000004150e7825 */ /* 0x010fe200078e020c */
[C---:B------:R-:W-:Y:S02]  /*0110*/  LOP3.LUT R4, R19.reuse, 0x8, RZ, 0xfc, !PT ;  /* 0x0000000813047812 */ /* 0x040fe400078efcff */
[C---:B------:R-:W-:Y:S02]  /*0120*/  LOP3.LUT R11, R19.reuse, 0x18, RZ, 0xfc, !PT ;  /* 0x00000018130b7812 */ /* 0x040fe400078efcff */
[C---:B------:R-:W-:Y:S02]  /*0130*/  LOP3.LUT R2, R19.reuse, 0x20, RZ, 0xfc, !PT ;  /* 0x0000002013027812 */ /* 0x040fe400078efcff */
[----:B------:R-:W-:Y:S02]  /*0140*/  LOP3.LUT R9, R19, 0x10, RZ, 0xfc, !PT ;  /* 0x0000001013097812 */ /* 0x000fe400078efcff */
[----:B------:R-:W-:Y:S01]  /*0150*/  IADD3 R29, R21, 0x48, RZ ;  /* 0x00000048151d7810 */ /* 0x000fe20007ffe0ff */
[----:B------:R1:W2:Y:S01]  /*0160*/  @P1 LDG.E.EL R0, desc[UR4][R14.64] ;  /* 0x000000040e001981 */ /* 0x0002a2000c2e1900 */
[----:B------:R-:W-:-:S02]  /*0170*/  ISETP.LT.AND P6, PT, R4, 0xc0, !P0 ;  /* 0x000000c00400780c */ /* 0x000fc400047c1270 */
[----:B------:R-:W-:Y:S02]  /*0180*/  ISETP.LT.AND P4, PT, R11, 0xc0, !P0 ;  /* 0x000000c00b00780c */ /* 0x000fe40004781270 */
[----:B------:R-:W-:Y:S02]  /*0190*/  ISETP.LT.AND P3, PT, R2, 0xc0, !P0 ;  /* 0x000000c00200780c */ /* 0x000fe40004761270 */
[----:B------:R-:W-:Y:S01]  /*01a0*/  LOP3.LUT R22, R19, 0x28, RZ, 0xfc, !PT ;  /* 0x0000002813167812 */ /* 0x000fe200078efcff */
[----:B------:R-:W-:Y:S01]  /*01b0*/  HFMA2.MMA R5, -RZ, RZ, 0, 0 ;  /* 0x00000000ff057435 */ /* 0x000fe200000001ff */
[----:B------:R-:W-:Y:S01]  /*01c0*/  MOV R8, RZ ;  /* 0x000000ff00087202 */ /* 0x000fe20000000f00 */
[----:B------:R-:W-:Y:S01]  /*01d0*/  IMAD.WIDE R28, R29, 0x4, R12 ;  /* 0x000000041d1c7825 */ /* 0x000fe200078e020c */
[----:B------:R-:W-:Y:S02]  /*01e0*/  ISETP.LT.AND P5, PT, R9, 0xc0, !P0 ;  /* 0x000000c00900780c */ /* 0x000fe400047a1270 */
[----:B-1----:R-:W-:-:S02]  /*01f0*/  IADD3 R15, R21, 0xd8, RZ ;  /* 0x000000d8150f7810 */ /* 0x002fc40007ffe0ff */
[----:B------:R-:W-:Y:S02]  /*0200*/  LOP3.LUT R24, R19, 0x30, RZ, 0xfc, !PT ;  /* 0x0000003013187812 */ /* 0x000fe400078efcff */
[----:B------:R-:W-:Y:S02]  /*0210*/  CS2R R6, SRZ ;  /* 0x0000000000067805 */ /* 0x000fe4000001ff00 */
[----:B------:R-:W-:Y:S02]  /*0220*/  IADD3 R17, R21, 0x120, RZ ;  /* 0x0000012015117810 */ /* 0x000fe40007ffe0ff */
[----:B------:R-:W-:Y:S02]  /*0230*/  P2R R18, PR, RZ, 0x2 ;  /* 0x00000002ff127803 */ /* 0x000fe40000000000 */
[----:B------:R-:W-:Y:S02]  /*0240*/  IADD3 R27, R21, 0x90, RZ ;  /* 0x00000090151b7810 */ /* 0x000fe40007ffe0ff */
[----:B------:R-:W-:Y:S01]  /*0250*/  ISETP.LT.AND P2, PT, R22, 0xc0, !P0 ;  /* 0x000000c01600780c */ /* 0x000fe20004741270 */
[--C-:B------:R-:W-:Y:S01]  /*0260*/  IMAD.WIDE R14, R15, 0x4, R12.reuse ;  /* 0x000000040f0e7825 */ /* 0x100fe200078e020c */
[----:B------:R-:W-:Y:S01]  /*0270*/  ISETP.LT.AND P1, PT, R24, 0xc0, !P0 ;  /* 0x000000c01800780c */ /* 0x000fe20004721270 */
[----:B------:R1:W3:Y:S01]  /*0280*/  @P6 LDG.E.EL R8, desc[UR4][R28.64] ;  /* 0x000000041c086981 */ /* 0x0002e2000c2e1900 */
[----:B------:R-:W-:Y:S01]  /*0290*/  IADD3 R20, R21, 0x168, RZ ;  /* 0x0000016815147810 */ /* 0x000fe20007ffe0ff */
[--C-:B------:R-:W-:Y:S01]  /*02a0*/  IMAD.WIDE R16, R17, 0x4, R12.reuse ;  /* 0x0000000411107825 */ /* 0x100fe200078e020c */
[----:B------:R-:W-:Y:S01]  /*02b0*/  HFMA2.MMA R23, -RZ, RZ, 0, 0 ;  /* 0x00000000ff177435 */ /* 0x000fe200000001ff */
[----:B------:R-:W-:Y:S01]  /*02c0*/  P2R R3, PR, RZ, 0x40 ;  /* 0x00000040ff037803 */ /* 0x000fe20000000000 */
[----:B------:R4:W3:Y:S01]  /*02d0*/  @P4 LDG.E.EL R6, desc[UR4][R14.64] ;  /* 0x000000040e064981 */ /* 0x0008e2000c2e1900 */
[----:B------:R-:W-:Y:S01]  /*02e0*/  IMAD.WIDE R26, R27, 0x4, R12 ;  /* 0x000000041b1a7825 */ /* 0x000fe200078e020c */
[----:B------:R-:W-:-:S02]  /*02f0*/  ISETP.NE.AND P6, PT, R18, RZ, PT ;  /* 0x000000ff1200720c */ /* 0x000fc40003fc5270 */
[----:B-1----:R-:W-:Y:S01]  /*0300*/  IADD3 R29, R21, 0x1b0, RZ ;  /* 0x000001b0151d7810 */ /* 0x002fe20007ffe0ff */
[----:B------:R1:W3:Y:S01]  /*0310*/  @P3 LDG.E.EL R5, desc[UR4][R16.64] ;  /* 0x0000000410053981 */ /* 0x0002e2000c2e1900 */
[----:B------:R-:W-:Y:S01]  /*0320*/  MOV R18, RZ ;  /* 0x000000ff00127202 */ /* 0x000fe20000000f00 */
[--C-:B----4-:R-:W-:Y:S02]  /*0330*/  IMAD.WIDE R14, R20, 0x4, R12.reuse ;  /* 0x00000004140e7825 */ /* 0x110fe400078e020c */
[----:B------:R4:W3:Y:S04]  /*0340*/  @P5 LDG.E.EL R7, desc[UR4][R26.64] ;  /* 0x000000041a075981 */ /* 0x0008e8000c2e1900 */
[----:B------:R-:W3:Y:S01]  /*0350*/  @P2 LDG.E.EL R18, desc[UR4][R14.64] ;  /* 0x000000040e122981 */ /* 0x000ee2000c2e1900 */
[----:B-1----:R-:W-:-:S05]  /*0360*/  IMAD.WIDE R16, R29, 0x4, R12 ;  /* 0x000000041d107825 */ /* 0x002fca00078e020c */
[----:B------:R1:W3:Y:S01]  /*0370*/  @P1 LDG.E.EL R23, desc[UR4][R16.64] ;  /* 0x0000000410171981 */ /* 0x0002e2000c2e1900 */
[----:B------:R-:W-:Y:S01]  /*0380*/  IADD3 R21, R21, 0x1f8, RZ ;  /* 0x000001f815157810 */ /* 0x000fe20007ffe0ff */
[----:B----4-:R-:W-:-:S04]  /*0390*/  IMAD.HI R27, R19, 0x55555556, RZ ;  /* 0x55555556131b7827 */ /* 0x010fc800078e02ff */
[----:B------:R-:W-:Y:S02]  /*03a0*/  IMAD.WIDE R20, R21, 0x4, R12 ;  /* 0x0000000415147825 */ /* 0x000fe400078e020c */
[----:B------:R-:W4:Y:S01]  /*03b0*/  LDC.64 R12, c[0x0][0x218] ;  /* 0x00008600ff0c7b82 */ /* 0x000f220000000a00 */
[----:B------:R-:W-:Y:S02]  /*03c0*/  LEA.HI R28, R27, R27, RZ, 0x1 ;  /* 0x0000001b1b1c7211 */ /* 0x000fe400078f08ff */
[----:B------:R-:W-:-:S03]  /*03d0*/  LOP3.LUT R25, R19, 0x38, RZ, 0xfc, !PT ;  /* 0x0000003813197812 */ /* 0x000fc600078efcff */
[----:B------:R-:W-:Y:S01]  /*03e0*/  IMAD R19, R28, -0x3, R19 ;  /* 0xfffffffd1c137824 */ /* 0x000fe200078e0213 */
[----:B------:R-:W-:-:S03]  /*03f0*/  ISETP.LT.AND P0, PT, R25, 0xc0, !P0 ;  /* 0x000000c01900780c */ /* 0x000fc60004701270 */
[----:B------:R-:W-:Y:S01]  /*0400*/  IMAD R19, R10, 0x3, R19 ;  /* 0x000000030a137824 */ /* 0x000fe200078e0213 */
[----:B------:R-:W-:-:S03]  /*0410*/  MOV R26, RZ ;  /* 0x000000ff001a7202 */ /* 0x000fc60000000f00 */
[----:B------:R-:W-:Y:S02]  /*0420*/  IMAD R19, R28, 0x1b, R19 ;  /* 0x0000001b1c137824 */ /* 0x000fe400078e0213 */
[----:B-1----:R-:W-:-:S04]  /*0430*/  IMAD.HI R16, R9, 0x55555556, RZ ;  /* 0x5555555609107827 */ /* 0x002fc800078e02ff */
[----:B------:R1:W5:Y:S01]  /*0440*/  @P0 LDG.E.EL R26, desc[UR4][R20.64] ;  /* 0x00000004141a0981 */ /* 0x000362000c2e1900 */
[----:B0---4-:R-:W-:Y:S01]  /*0450*/  IMAD.WIDE R14, R19, 0x4, R12 ;  /* 0x00000004130e7825 */ /* 0x011fe200078e020c */
[----:B------:R-:W-:-:S03]  /*0460*/  LEA.HI R16, R16, R16, RZ, 0x1 ;  /* 0x0000001010107211 */ /* 0x000fc600078f08ff */
[----:B------:R-:W-:-:S04]  /*0470*/  IMAD.HI R17, R11, 0x55555556, RZ ;  /* 0x555555560b117827 */ /* 0x000fc800078e02ff */
[----:B------:R-:W-:-:S04]  /*0480*/  IMAD R9, R16, -0x3, R9 ;  /* 0xfffffffd10097824 */ /* 0x000fc800078e0209 */
[----:B------:R-:W-:Y:S02]  /*0490*/  IMAD R9, R16, 0x1b, R9 ;  /* 0x0000001b10097824 */ /* 0x000fe400078e0209 */
[----:B------:R-:W-:-:S04]  /*04a0*/  IMAD.HI R16, R2, 0x55555556, RZ ;  /* 0x5555555602107827 */ /* 0x000fc800078e02ff */
[----:B------:R-:W-:Y:S01]  /*04b0*/  IMAD R9, R10, 0x3, R9 ;  /* 0x000000030a097824 */ /* 0x000fe200078e0209 */
[----:B--2---:R0:W-:Y:S01]  /*04c0*/  @P6 STG.E desc[UR4][R14.64], R0 ;  /* 0x000000000e006986 */ /* 0x0041e2000c101904 */
[----:B------:R-:W-:Y:S01]  /*04d0*/  ISETP.NE.AND P6, PT, R3, RZ, PT ;  /* 0x000000ff0300720c */ /* 0x000fe20003fc5270 */
[----:B------:R-:W-:-:S05]  /*04e0*/  IMAD.HI R3, R4, 0x55555556, RZ ;  /* 0x5555555604037827 */ /* 0x000fca00078e02ff */
[----:B------:R-:W-:-:S05]  /*04f0*/  LEA.HI R3, R3, R3, RZ, 0x1 ;  /* 0x0000000303037211 */ /* 0x000fca00078f08ff */
[----:B------:R-:W-:Y:S02]  /*0500*/  IMAD R4, R3, -0x3, R4 ;  /* 0xfffffffd03047824 */ /* 0x000fe400078e0204 */
[----:B0-----:R-:W-:-:S04]  /*0510*/  IMAD.HI R0, R22, 0x55555556, RZ ;  /* 0x5555555616007827 */ /* 0x001fc800078e02ff */
[----:B------:R-:W-:Y:S01]  /*0520*/  IMAD R3, R3, 0x1b, R4 ;  /* 0x0000001b03037824 */ /* 0x000fe200078e0204 */
[----:B------:R-:W-:Y:S01]  /*0530*/  LEA.HI R4, R17, R17, RZ, 0x1 ;  /* 0x0000001111047211 */ /* 0x000fe200078f08ff */
[----:B------:R-:W-:-:S04]  /*0540*/  IMAD.HI R17, R24, 0x55555556, RZ ;  /* 0x5555555618117827 */ /* 0x000fc800078e02ff */
[----:B------:R-:W-:Y:S01]  /*0550*/  IMAD.HI R14, R25, 0x55555556, RZ ;  /* 0x55555556190e7827 */ /* 0x000fe200078e02ff */
[----:B------:R-:W-:-:S03]  /*0560*/  LEA.HI R15, R16, R16, RZ, 0x1 ;  /* 0x00000010100f7211 */ /* 0x000fc600078f08ff */
[----:B------:R-:W-:Y:S01]  /*0570*/  IMAD R19, R4, -0x3, R11 ;  /* 0xfffffffd04137824 */ /* 0x000fe200078e020b */
[----:B------:R-:W-:Y:S02]  /*0580*/  LEA.HI R11, R0, R0, RZ, 0x1 ;  /* 0x00000000000b7211 */ /* 0x000fe400078f08ff */
[----:B------:R-:W-:Y:S02]  /*0590*/  LEA.HI R17, R17, R17, RZ, 0x1 ;  /* 0x0000001111117211 */ /* 0x000fe400078f08ff */
[----:B------:R-:W-:Y:S01]  /*05a0*/  LEA.HI R0, R14, R14, RZ, 0x1 ;  /* 0x0000000e0e007211 */ /* 0x000fe200078f08ff */
[----:B------:R-:W-:Y:S02]  /*05b0*/  IMAD R2, R15, -0x3, R2 ;  /* 0xfffffffd0f027824 */ /* 0x000fe400078e0202 */
[----:B------:R-:W-:Y:S02]  /*05c0*/  IMAD R22, R11, -0x3, R22 ;  /* 0xfffffffd0b167824 */ /* 0x000fe400078e0216 */
[----:B------:R-:W-:-:S02]  /*05d0*/  IMAD R24, R17, -0x3, R24 ;  /* 0xfffffffd11187824 */ /* 0x000fc400078e0218 */
[----:B------:R-:W-:Y:S02]  /*05e0*/  IMAD R25, R0, -0x3, R25 ;  /* 0xfffffffd00197824 */ /* 0x000fe400078e0219 */
[----:B------:R-:W-:Y:S02]  /*05f0*/  IMAD R19, R4, 0x1b, R19 ;  /* 0x0000001b04137824 */ /* 0x000fe400078e0213 */
[----:B-1----:R-:W-:Y:S02]  /*0600*/  IMAD R21, R15, 0x1b, R2 ;  /* 0x0000001b0f157824 */ /* 0x002fe400078e0202 */
[----:B------:R-:W-:Y:S02]  /*0610*/  IMAD R11, R11, 0x1b, R22 ;  /* 0x0000001b0b0b7824 */ /* 0x000fe400078e0216 */
[----:B------:R-:W-:Y:S02]  /*0620*/  IMAD R27, R17, 0x1b, R24 ;  /* 0x0000001b111b7824 */ /* 0x000fe400078e0218 */
[----:B------:R-:W-:-:S02]  /*0630*/  IMAD R29, R0, 0x1b, R25 ;  /* 0x0000001b001d7824 */ /* 0x000fc400078e0219 */
[C---:B------:R-:W-:Y:S02]  /*0640*/  IMAD R3, R10.reuse, 0x3, R3 ;  /* 0x000000030a037824 */ /* 0x040fe400078e0203 */
[C---:B------:R-:W-:Y:S02]  /*0650*/  IMAD R15, R10.reuse, 0x3, R19 ;  /* 0x000000030a0f7824 */ /* 0x040fe400078e0213 */
[C---:B------:R-:W-:Y:S02]  /*0660*/  IMAD R17, R10.reuse, 0x3, R21 ;  /* 0x000000030a117824 */ /* 0x040fe400078e0215 */
[C---:B------:R-:W-:Y:S02]  /*0670*/  IMAD R21, R10.reuse, 0x3, R11 ;  /* 0x000000030a157824 */ /* 0x040fe400078e020b */
[C---:B------:R-:W-:Y:S02]  /*0680*/  IMAD R25, R10.reuse, 0x3, R27 ;  /* 0x000000030a197824 */ /* 0x040fe400078e021b */
[----:B------:R-:W-:-:S02]  /*0690*/  IMAD R29, R10, 0x3, R29 ;  /* 0x000000030a1d7824 */ /* 0x000fc400078e021d */
[----:B------:R-:W-:-:S04]  /*06a0*/  IMAD.WIDE R2, R3, 0x4, R12 ;  /* 0x0000000403027825 */ /* 0x000fc800078e020c */
[--C-:B------:R-:W-:Y:S01]  /*06b0*/  IMAD.WIDE R10, R9, 0x4, R12.reuse ;  /* 0x00000004090a7825 */ /* 0x100fe200078e020c */
[----:B---3--:R0:W-:Y:S03]  /*06c0*/  @P6 STG.E desc[UR4][R2.64], R8 ;  /* 0x0000000802006986 */ /* 0x0081e6000c101904 */
[--C-:B------:R-:W-:Y:S01]  /*06d0*/  IMAD.WIDE R14, R15, 0x4, R12.reuse ;  /* 0x000000040f0e7825 */ /* 0x100fe200078e020c */
[----:B------:R0:W-:Y:S03]  /*06e0*/  @P5 STG.E desc[UR4][R10.64], R7 ;  /* 0x000000070a005986 */ /* 0x0001e6000c101904 */
[--C-:B------:R-:W-:Y:S01]  /*06f0*/  IMAD.WIDE R16, R17, 0x4, R12.reuse ;  /* 0x0000000411107825 */ /* 0x100fe200078e020c */
[----:B------:R0:W-:Y:S03]  /*0700*/  @P4 STG.E desc[UR4][R14.64], R6 ;  /* 0x000000060e004986 */ /* 0x0001e6000c101904 */
[--C-:B------:R-:W-:Y:S01]  /*0710*/  IMAD.WIDE R20, R21, 0x4, R12.reuse ;  /* 0x0000000415147825 */ /* 0x100fe200078e020c */
[----:B------:R0:W-:Y:S03]  /*0720*/  @P3 STG.E desc[UR4][R16.64], R5 ;  /* 0x0000000510003986 */ /* 0x0001e6000c101904 */
[--C-:B------:R-:W-:Y:S01]  /*0730*/  IMAD.WIDE R24, R25, 0x4, R12.reuse ;  /* 0x0000000419187825 */ /* 0x100fe200078e020c */
[----:B------:R0:W-:Y:S04]  /*0740*/  @P2 STG.E desc[UR4][R20.64], R18 ;  /* 0x0000001214002986 */ /* 0x0001e8000c101904 */
[----:B------:R0:W-:Y:S01]  /*0750*/  @P1 STG.E desc[UR4][R24.64], R23 ;  /* 0x0000001718001986 */ /* 0x0001e2000c101904 */
[----:B------:R-:W-:Y:S01]  /*0760*/  IMAD.WIDE R12, R29, 0x4, R12 ;  /* 0x000000041d0c7825 */ /* 0x000fe200078e020c */
[----:B0-----:R-:W-:Y:S06]  /*0770*/  @!P0 EXIT ;  /* 0x000000000000894d */ /* 0x001fec0003800000 */
[----:B-----5:R-:W-:Y:S01]  /*0780*/  STG.E desc[UR4][R12.64], R26 ;  /* 0x0000001a0c007986 */ /* 0x020fe2000c101904 */
[----:B------:R-:W-:Y:S05]  /*0790*/  EXIT ;  /* 0x000000000000794d */ /* 0x000fea0003800000 */
.L_x_0:
[----:B------:R-:W-:-:S00]  /*07a0*/  BRA `(.L_x_0) ;  /* 0xfffffffc00fc7947 */ /* 0x000fc0000383ffff */
[----:B------:R-:W-:-:S00]  /*07b0*/  NOP ;  /* 0x0000000000007918 */ /* 0x000fc00000000000 */
        /* <DEDUP_REMOVED lines=12> */
.L_x_1:


//--------------------- .nv.constant0.triton_poi_fused_convolution_div_sub_1 --------------------------
	.section	.nv.constant0.triton_poi_fused_convolution_div_sub_1,"a",@progbits
	.sectionflags	@""
	.align	4
.nv.constant0.triton_poi_fused_convolution_div_sub_1:
	.zero		552
